	.headerflags	@"EF_CUDA_TEXMODE_UNIFIED EF_CUDA_64BIT_ADDRESS EF_CUDA_ACCELERATORS EF_CUDA_SM90 EF_CUDA_VIRTUAL_SM(EF_CUDA_SM90)"
	.elftype	@"ET_EXEC"


//--------------------- .nv.info                  --------------------------
	.section	.nv.info,"",@"SHT_CUDA_INFO"
	.align	4


	//----- nvinfo : EIATTR_REGCOUNT
	.align		4
        /*0000*/ 	.byte	0x04, 0x2f
        /*0002*/ 	.short	(.L_1 - .L_0)
	.align		4
.L_0:
        /*0004*/ 	.word	index@(triton_poi_fused_add_reflection_pad2d_relu_7)
        /*0008*/ 	.word	0x0000001a


	//----- nvinfo : EIATTR_MIN_STACK_SIZE
	.align		4
.L_1:
        /*000c*/ 	.byte	0x04, 0x12
        /*000e*/ 	.short	(.L_3 - .L_2)
	.align		4
.L_2:
        /*0010*/ 	.word	index@(triton_poi_fused_add_reflection_pad2d_relu_7)
        /*0014*/ 	.word	0x00000000


	//----- nvinfo : EIATTR_FRAME_SIZE
	.align		4
.L_3:
        /*0018*/ 	.byte	0x04, 0x11
        /*001a*/ 	.short	(.L_5 - .L_4)
	.align		4
.L_4:
        /*001c*/ 	.word	index@(triton_poi_fused_add_reflection_pad2d_relu_7)
        /*0020*/ 	.word	0x00000000


	//----- nvinfo : EIATTR_MIN_STACK_SIZE
	.align		4
.L_5:
        /*0024*/ 	.byte	0x04, 0x12
        /*0026*/ 	.short	(.L_7 - .L_6)
	.align		4
.L_6:
        /*0028*/ 	.word	index@(triton_poi_fused_add_reflection_pad2d_relu_7)
        /*002c*/ 	.word	0x00000000
.L_7:


//--------------------- .nv.info.triton_poi_fused_add_reflection_pad2d_relu_7 --------------------------
	.section	.nv.info.triton_poi_fused_add_reflection_pad2d_relu_7,"",@"SHT_CUDA_INFO"
	.sectionflags	@""
	.align	4


	//----- nvinfo : EIATTR_CUDA_API_VERSION
	.align		4
        /*0000*/ 	.byte	0x04, 0x37
        /*0002*/ 	.short	(.L_9 - .L_8)
.L_8:
        /*0004*/ 	.word	0x0000007c


	//----- nvinfo : EIATTR_KPARAM_INFO
	.align		4
.L_9:
        /*0008*/ 	.byte	0x04, 0x17
        /*000a*/ 	.short	(.L_11 - .L_10)
.L_10:
        /*000c*/ 	.word	0x00000000
        /*0010*/ 	.short	0x0005
        /*0012*/ 	.short	0x0028
        /*0014*/ 	.byte	0x00, 0xf0, 0x11, 0x00


	//----- nvinfo : EIATTR_KPARAM_INFO
	.align		4
.L_11:
        /*0018*/ 	.byte	0x04, 0x17
        /*001a*/ 	.short	(.L_13 - .L_12)
.L_12:
        /*001c*/ 	.word	0x00000000
        /*0020*/ 	.short	0x0004
        /*0022*/ 	.short	0x0020
        /*0024*/ 	.byte	0x00, 0xf4, 0x21, 0x00


	//----- nvinfo : EIATTR_KPARAM_INFO
	.align		4
.L_13:
        /*0028*/ 	.byte	0x04, 0x17
        /*002a*/ 	.short	(.L_15 - .L_14)
.L_14:
        /*002c*/ 	.word	0x00000000
        /*0030*/ 	.short	0x0003
        /*0032*/ 	.short	0x0018
        /*0034*/ 	.byte	0x00, 0xf4, 0x21, 0x00


	//----- nvinfo : EIATTR_KPARAM_INFO
	.align		4
.L_15:
        /*0038*/ 	.byte	0x04, 0x17
        /*003a*/ 	.short	(.L_17 - .L_16)
.L_16:
        /*003c*/ 	.word	0x00000000
        /*0040*/ 	.short	0x0002
        /*0042*/ 	.short	0x0010
        /*0044*/ 	.byte	0x00, 0xf4, 0x21, 0x00


	//----- nvinfo : EIATTR_KPARAM_INFO
	.align		4
.L_17:
        /*0048*/ 	.byte	0x04, 0x17
        /*004a*/ 	.short	(.L_19 - .L_18)
.L_18:
        /*004c*/ 	.word	0x00000000
        /*0050*/ 	.short	0x0001
        /*0052*/ 	.short	0x0008
        /*0054*/ 	.byte	0x00, 0xf4, 0x21, 0x00


	//----- nvinfo : EIATTR_KPARAM_INFO
	.align		4
.L_19:
        /*0058*/ 	.byte	0x04, 0x17
        /*005a*/ 	.short	(.L_21 - .L_20)
.L_20:
        /*005c*/ 	.word	0x00000000
        /*0060*/ 	.short	0x0000
        /*0062*/ 	.short	0x0000
        /*0064*/ 	.byte	0x00, 0xf4, 0x21, 0x00


	//----- nvinfo : EIATTR_SPARSE_MMA_MASK
	.align		4
.L_21:
        /*0068*/ 	.byte	0x03, 0x50
        /*006a*/ 	.short	0x0000


	//----- nvinfo : EIATTR_MAXREG_COUNT
	.align		4
        /*006c*/ 	.byte	0x03, 0x1b
        /*006e*/ 	.short	0x00ff


	//----- nvinfo : EIATTR_EXIT_INSTR_OFFSETS
	.align		4
        /*0070*/ 	.byte	0x04, 0x1c
        /*0072*/ 	.short	(.L_23 - .L_22)


	//   ....[0]....
.L_22:
        /*0074*/ 	.word	0x00000540


	//   ....[1]....
        /*0078*/ 	.word	0x00000560


	//----- nvinfo : EIATTR_REQNTID
	.align		4
.L_23:
        /*007c*/ 	.byte	0x04, 0x10
        /*007e*/ 	.short	(.L_25 - .L_24)
.L_24:
        /*0080*/ 	.word	0x00000100
        /*0084*/ 	.word	0x00000001
        /*0088*/ 	.word	0x00000001


	//----- nvinfo : EIATTR_CBANK_PARAM_SIZE
	.align		4
.L_25:
        /*008c*/ 	.byte	0x03, 0x19
        /*008e*/ 	.short	0x002c


	//----- nvinfo : EIATTR_PARAM_CBANK
	.align		4
        /*0090*/ 	.byte	0x04, 0x0a
        /*0092*/ 	.short	(.L_27 - .L_26)
	.align		4
.L_26:
        /*0094*/ 	.word	index@(.nv.constant0.triton_poi_fused_add_reflection_pad2d_relu_7)
        /*0098*/ 	.short	0x0210
        /*009a*/ 	.short	0x002c


	//----- nvinfo : EIATTR_SW_WAR
	.align		4
.L_27:
        /*009c*/ 	.byte	0x04, 0x36
        /*009e*/ 	.short	(.L_29 - .L_28)
.L_28:
        /*00a0*/ 	.word	0x00000008
.L_29:


//--------------------- .nv.callgraph             --------------------------
	.section	.nv.callgraph,"",@"SHT_CUDA_CALLGRAPH"
	.align	4
	.sectionentsize	8
	.align		4
        /*0000*/ 	.word	0x00000000
	.align		4
        /*0004*/ 	.word	0xffffffff
	.align		4
        /*0008*/ 	.word	0x00000000
	.align		4
        /*000c*/ 	.word	0xfffffffe
	.align		4
        /*0010*/ 	.word	0x00000000
	.align		4
        /*0014*/ 	.word	0xfffffffd
	.align		4
        /*0018*/ 	.word	0x00000000
	.align		4
        /*001c*/ 	.word	0xfffffffc


//--------------------- .text.triton_poi_fused_add_reflection_pad2d_relu_7 --------------------------
	.section	.text.triton_poi_fused_add_reflection_pad2d_relu_7,"ax",@progbits
	.align	128
        .global         triton_poi_fused_add_reflection_pad2d_relu_7
        .type           triton_poi_fused_add_reflection_pad2d_relu_7,@function
        .size           triton_poi_fused_add_reflection_pad2d_relu_7,(.L_x_1 - triton_poi_fused_add_reflection_pad2d_relu_7)
        .other          triton_poi_fused_add_reflection_pad2d_relu_7,@"STO_CUDA_ENTRY STV_DEFAULT"
triton_poi_fused_add_reflection_pad2d_relu_7:
.text.triton_poi_fused_add_reflection_pad2d_relu_7:
[----:B------:R-:W0:Y:S01]  /*0000*/  LDC R1, c[0x0][0x28] ;  /* 0x00000a00ff017b82 */ /* 0x000e220000000800 */
[----:B------:R-:W1:Y:S01]  /*0010*/  S2R R0, SR_TID.X ;  /* 0x0000000000007919 */ /* 0x000e620000002100 */
[----:B------:R-:W-:Y:S01]  /*0020*/  CS2R R12, SRZ ;  /* 0x00000000000c7805 */ /* 0x000fe2000001ff00 */
[----:B------:R-:W-:Y:S01]  /*0030*/  ULDC.64 UR4, c[0x0][0x208] ;  /* 0x0000820000047ab9 */ /* 0x000fe20000000a00 */
[----:B------:R-:W2:Y:S01]  /*0040*/  S2R R3, SR_CTAID.X ;  /* 0x0000000000037919 */ /* 0x000ea20000002500 */
[----:B-1----:R-:W-:-:S05]  /*0050*/  IMAD.SHL.U32 R0, R0, 0x2, RZ ;  /* 0x0000000200007824 */ /* 0x002fca00078e00ff */
[----:B------:R-:W-:-:S05]  /*0060*/  LOP3.LUT R0, R0, 0x1fe, RZ, 0xc0, !PT ;  /* 0x000001fe00007812 */ /* 0x000fca00078ec0ff */
[----:B--2---:R-:W-:-:S04]  /*0070*/  IMAD R0, R3, 0x200, R0 ;  /* 0x0000020003007824 */ /* 0x004fc800078e0200 */
[C---:B------:R-:W-:Y:S01]  /*0080*/  IMAD.HI R4, R0.reuse, 0x78787879, RZ ;  /* 0x7878787900047827 */ /* 0x040fe200078e02ff */
[----:B------:R-:W-:Y:S02]  /*0090*/  IADD3 R2, R0, 0x1, RZ ;  /* 0x0000000100027810 */ /* 0x000fe40007ffe0ff */
[----:B------:R-:W-:Y:S02]  /*00a0*/  ISETP.GE.AND P2, PT, R0, 0x24200, PT ;  /* 0x000242000000780c */ /* 0x000fe40003f46270 */
[----:B------:R-:W-:Y:S01]  /*00b0*/  SHF.R.U32.HI R5, RZ, 0x1f, R4 ;  /* 0x0000001fff057819 */ /* 0x000fe20000011604 */
[----:B------:R-:W-:-:S03]  /*00c0*/  IMAD.HI R3, R2, 0x78787879, RZ ;  /* 0x7878787902037827 */ /* 0x000fc600078e02ff */
[----:B------:R-:W-:Y:S02]  /*00d0*/  LEA.HI.SX32 R5, R4, R5, 0x1c ;  /* 0x0000000504057211 */ /* 0x000fe400078fe2ff */
[----:B------:R-:W-:-:S03]  /*00e0*/  SHF.R.U32.HI R4, RZ, 0x1f, R3 ;  /* 0x0000001fff047819 */ /* 0x000fc60000011603 */
[----:B------:R-:W-:Y:S01]  /*00f0*/  IMAD.HI R6, R5, 0x78787879, RZ ;  /* 0x7878787905067827 */ /* 0x000fe200078e02ff */
[----:B------:R-:W-:-:S03]  /*0100*/  LEA.HI.SX32 R4, R3, R4, 0x1c ;  /* 0x0000000403047211 */ /* 0x000fc600078fe2ff */
[----:B------:R-:W-:Y:S01]  /*0110*/  IMAD R7, R5, 0x22, RZ ;  /* 0x0000002205077824 */ /* 0x000fe200078e02ff */
[----:B------:R-:W-:Y:S01]  /*0120*/  SHF.R.U32.HI R3, RZ, 0x1f, R6 ;  /* 0x0000001fff037819 */ /* 0x000fe20000011606 */
[----:B------:R-:W-:-:S03]  /*0130*/  IMAD R4, R4, 0x22, RZ ;  /* 0x0000002204047824 */ /* 0x000fc600078e02ff */
[----:B------:R-:W-:Y:S01]  /*0140*/  LEA.HI.SX32 R6, R6, R3, 0x1c ;  /* 0x0000000306067211 */ /* 0x000fe200078fe2ff */
[----:B------:R-:W-:Y:S01]  /*0150*/  IMAD.HI R3, R0, 0x71625345, RZ ;  /* 0x7162534500037827 */ /* 0x000fe200078e02ff */
[----:B------:R-:W-:Y:S02]  /*0160*/  LOP3.LUT R9, RZ, R7, RZ, 0x33, !PT ;  /* 0x00000007ff097212 */ /* 0x000fe400078e33ff */
[----:B------:R-:W-:Y:S01]  /*0170*/  LOP3.LUT R7, RZ, R4, RZ, 0x33, !PT ;  /* 0x00000004ff077212 */ /* 0x000fe200078e33ff */
[----:B------:R-:W-:Y:S02]  /*0180*/  IMAD R6, R6, 0x22, RZ ;  /* 0x0000002206067824 */ /* 0x000fe400078e02ff */
[----:B------:R-:W-:Y:S01]  /*0190*/  IMAD.IADD R9, R0, 0x1, R9 ;  /* 0x0000000100097824 */ /* 0x000fe200078e0209 */
[----:B------:R-:W-:Y:S02]  /*01a0*/  IADD3 R7, R2, R7, RZ ;  /* 0x0000000702077210 */ /* 0x000fe40007ffe0ff */
[----:B------:R-:W-:-:S02]  /*01b0*/  LOP3.LUT R6, RZ, R6, RZ, 0x33, !PT ;  /* 0x00000006ff067212 */ /* 0x000fc400078e33ff */
[----:B------:R-:W-:Y:S02]  /*01c0*/  SHF.R.U32.HI R2, RZ, 0x1f, R3 ;  /* 0x0000001fff027819 */ /* 0x000fe40000011603 */
[----:B------:R-:W-:Y:S01]  /*01d0*/  IABS R4, R7 ;  /* 0x0000000700047213 */ /* 0x000fe20000000000 */
[----:B------:R-:W-:Y:S01]  /*01e0*/  IMAD.IADD R6, R5, 0x1, R6 ;  /* 0x0000000105067824 */ /* 0x000fe200078e0206 */
[----:B------:R-:W-:Y:S02]  /*01f0*/  IABS R9, R9 ;  /* 0x0000000900097213 */ /* 0x000fe40000000000 */
[----:B------:R-:W-:Y:S01]  /*0200*/  LEA.HI R2, R3, R2, RZ, 0x17 ;  /* 0x0000000203027211 */ /* 0x000fe200078fb8ff */
[----:B------:R-:W-:Y:S01]  /*0210*/  IMAD.MOV.U32 R3, RZ, RZ, R4 ;  /* 0x000000ffff037224 */ /* 0x000fe200078e0004 */
[----:B------:R-:W-:Y:S01]  /*0220*/  MOV R7, R9 ;  /* 0x0000000900077202 */ /* 0x000fe20000000f00 */
[----:B------:R-:W1:Y:S01]  /*0230*/  LDC.64 R4, c[0x0][0x228] ;  /* 0x00008a00ff047b82 */ /* 0x000e620000000a00 */
[----:B------:R-:W-:Y:S01]  /*0240*/  IABS R10, R6 ;  /* 0x00000006000a7213 */ /* 0x000fe20000000000 */
[----:B------:R-:W-:Y:S01]  /*0250*/  VIADD R3, R3, 0xffffffe1 ;  /* 0xffffffe103037836 */ /* 0x000fe20000000000 */
[----:B------:R-:W-:-:S02]  /*0260*/  IADD3 R6, R7, -0x1f, RZ ;  /* 0xffffffe107067810 */ /* 0x000fc40007ffe0ff */
[----:B------:R-:W-:Y:S02]  /*0270*/  MOV R7, R10 ;  /* 0x0000000a00077202 */ /* 0x000fe40000000f00 */
[----:B------:R-:W-:Y:S01]  /*0280*/  IABS R15, R3 ;  /* 0x00000003000f7213 */ /* 0x000fe20000000000 */
[----:B------:R-:W2:Y:S01]  /*0290*/  LDC.64 R10, c[0x0][0x220] ;  /* 0x00008800ff0a7b82 */ /* 0x000ea20000000a00 */
[----:B------:R-:W-:Y:S01]  /*02a0*/  LEA R2, R2, 0x3ff, 0xa ;  /* 0x000003ff02027811 */ /* 0x000fe200078e50ff */
[----:B------:R-:W-:Y:S01]  /*02b0*/  VIADD R3, R7, 0xffffffe1 ;  /* 0xffffffe107037836 */ /* 0x000fe20000000000 */
[----:B------:R-:W-:-:S03]  /*02c0*/  IABS R19, R6 ;  /* 0x0000000600137213 */ /* 0x000fc60000000000 */
[----:B------:R-:W-:Y:S01]  /*02d0*/  IMAD.IADD R15, R2, 0x1, -R15 ;  /* 0x00000001020f7824 */ /* 0x000fe200078e0a0f */
[----:B------:R-:W-:Y:S01]  /*02e0*/  IABS R6, R3 ;  /* 0x0000000300067213 */ /* 0x000fe20000000000 */
[----:B------:R-:W3:Y:S01]  /*02f0*/  LDC.64 R8, c[0x0][0x210] ;  /* 0x00008400ff087b82 */ /* 0x000ee20000000a00 */
[----:B------:R-:W-:-:S03]  /*0300*/  IADD3 R19, R2, -R19, RZ ;  /* 0x8000001302137210 */ /* 0x000fc60007ffe0ff */
[C---:B------:R-:W-:Y:S02]  /*0310*/  IMAD R15, R6.reuse, -0x20, R15 ;  /* 0xffffffe0060f7824 */ /* 0x040fe400078e020f */
[----:B------:R-:W-:Y:S02]  /*0320*/  IMAD R19, R6, -0x20, R19 ;  /* 0xffffffe006137824 */ /* 0x000fe400078e0213 */
[----:B------:R-:W4:Y:S01]  /*0330*/  LDC.64 R2, c[0x0][0x218] ;  /* 0x00008600ff027b82 */ /* 0x000f220000000a00 */
[----:B-1----:R-:W-:-:S04]  /*0340*/  IMAD.WIDE R22, R15, 0x4, R4 ;  /* 0x000000040f167825 */ /* 0x002fc800078e0204 */
[----:B------:R-:W-:Y:S01]  /*0350*/  IMAD.WIDE R20, R19, 0x4, R4 ;  /* 0x0000000413147825 */ /* 0x000fe200078e0204 */
[----:B------:R1:W5:Y:S01]  /*0360*/  @!P2 LDG.E.EL R13, desc[UR4][R22.64] ;  /* 0x00000004160da981 */ /* 0x000362000c2e1900 */
[----:B------:R-:W-:-:S03]  /*0370*/  HFMA2.MMA R14, -RZ, RZ, 0, 0 ;  /* 0x00000000ff0e7435 */ /* 0x000fc600000001ff */
[----:B------:R3:W5:Y:S01]  /*0380*/  @!P2 LDG.E.EL R12, desc[UR4][R20.64] ;  /* 0x00000004140ca981 */ /* 0x000762000c2e1900 */
[----:B------:R-:W-:Y:S01]  /*0390*/  CS2R R16, SRZ ;  /* 0x0000000000107805 */ /* 0x000fe2000001ff00 */
[----:B--2---:R-:W-:-:S04]  /*03a0*/  IMAD.WIDE R6, R19, 0x4, R10 ;  /* 0x0000000413067825 */ /* 0x004fc800078e020a */
[----:B------:R-:W-:Y:S01]  /*03b0*/  IMAD.WIDE R10, R15, 0x4, R10 ;  /* 0x000000040f0a7825 */ /* 0x000fe200078e020a */
[----:B-1----:R-:W-:Y:S01]  /*03c0*/  CS2R R22, SRZ ;  /* 0x0000000000167805 */ /* 0x002fe2000001ff00 */
[----:B------:R-:W2:Y:S02]  /*03d0*/  @!P2 LDG.E.EL R17, desc[UR4][R6.64] ;  /* 0x000000040611a981 */ /* 0x000ea4000c2e1900 */
[C---:B---3--:R-:W-:Y:S01]  /*03e0*/  IMAD.WIDE R4, R19.reuse, 0x4, R8 ;  /* 0x0000000413047825 */ /* 0x048fe200078e0208 */
[----:B0-----:R-:W0:Y:S01]  /*03f0*/  LDC.64 R20, c[0x0][0x230] ;  /* 0x00008c00ff147b82 */ /* 0x001e220000000a00 */
[----:B------:R-:W3:Y:S02]  /*0400*/  @!P2 LDG.E.EL R16, desc[UR4][R10.64] ;  /* 0x000000040a10a981 */ /* 0x000ee4000c2e1900 */
[----:B----4-:R-:W-:-:S04]  /*0410*/  IMAD.WIDE R18, R19, 0x4, R2 ;  /* 0x0000000413127825 */ /* 0x010fc800078e0202 */
[C---:B------:R-:W-:Y:S01]  /*0420*/  IMAD.WIDE R2, R15.reuse, 0x4, R2 ;  /* 0x000000040f027825 */ /* 0x040fe200078e0202 */
[----:B------:R-:W4:Y:S03]  /*0430*/  @!P2 LDG.E.EL R14, desc[UR4][R18.64] ;  /* 0x00000004120ea981 */ /* 0x000f26000c2e1900 */
[----:B------:R-:W-:Y:S01]  /*0440*/  IMAD.WIDE R8, R15, 0x4, R8 ;  /* 0x000000040f087825 */ /* 0x000fe200078e0208 */
[----:B------:R-:W4:Y:S03]  /*0450*/  @!P2 LDG.E.EL R23, desc[UR4][R2.64] ;  /* 0x000000040217a981 */ /* 0x000f26000c2e1900 */
[----:B------:R-:W-:Y:S01]  /*0460*/  IMAD.MOV.U32 R15, RZ, RZ, RZ ;  /* 0x000000ffff0f7224 */ /* 0x000fe200078e00ff */
[----:B------:R-:W4:Y:S05]  /*0470*/  @!P2 LDG.E.EL R22, desc[UR4][R8.64] ;  /* 0x000000040816a981 */ /* 0x000f2a000c2e1900 */
[----:B------:R-:W4:Y:S01]  /*0480*/  @!P2 LDG.E.EL R15, desc[UR4][R4.64] ;  /* 0x00000004040fa981 */ /* 0x000f22000c2e1900 */
[----:B0-----:R-:W-:Y:S01]  /*0490*/  IMAD.WIDE R20, R0, 0x4, R20 ;  /* 0x0000000400147825 */ /* 0x001fe200078e0214 */
[----:B-----5:R-:W-:-:S02]  /*04a0*/  FSETP.GEU.AND P1, PT, R13, RZ, PT ;  /* 0x000000ff0d00720b */ /* 0x020fc40003f2e000 */
[C---:B------:R-:W-:Y:S02]  /*04b0*/  FSETP.GEU.AND P0, PT, R12.reuse, RZ, PT ;  /* 0x000000ff0c00720b */ /* 0x040fe40003f0e000 */
[----:B------:R-:W-:Y:S02]  /*04c0*/  FSEL R13, R13, RZ, P1 ;  /* 0x000000ff0d0d7208 */ /* 0x000fe40000800000 */
[----:B------:R-:W-:-:S05]  /*04d0*/  FSEL R12, R12, RZ, P0 ;  /* 0x000000ff0c0c7208 */ /* 0x000fca0000000000 */
[----:B--2---:R-:W-:Y:S01]  /*04e0*/  FADD R17, R12, R17 ;  /* 0x000000110c117221 */ /* 0x004fe20000000000 */
[----:B---3--:R-:W-:-:S03]  /*04f0*/  FADD R16, R13, R16 ;  /* 0x000000100d107221 */ /* 0x008fc60000000000 */
[----:B----4-:R-:W-:Y:S01]  /*0500*/  FADD R14, R17, R14 ;  /* 0x0000000e110e7221 */ /* 0x010fe20000000000 */
[----:B------:R-:W-:-:S03]  /*0510*/  FADD R23, R16, R23 ;  /* 0x0000001710177221 */ /* 0x000fc60000000000 */
[----:B------:R-:W-:Y:S01]  /*0520*/  FADD R14, R14, R15 ;  /* 0x0000000f0e0e7221 */ /* 0x000fe20000000000 */
[----:B------:R-:W-:Y:S01]  /*0530*/  FADD R15, R23, R22 ;  /* 0x00000016170f7221 */ /* 0x000fe20000000000 */
[----:B------:R-:W-:Y:S06]  /*0540*/  @P2 EXIT ;  /* 0x000000000000294d */ /* 0x000fec0003800000 */
[----:B------:R-:W-:Y:S01]  /*0550*/  STG.E.64 desc[UR4][R20.64], R14 ;  /* 0x0000000e14007986 */ /* 0x000fe2000c101b04 */
[----:B------:R-:W-:Y:S05]  /*0560*/  EXIT ;  /* 0x000000000000794d */ /* 0x000fea0003800000 */
.L_x_0:
[----:B------:R-:W-:-:S00]  /*0570*/  BRA `(.L_x_0) ;  /* 0xfffffffc00fc7947 */ /* 0x000fc0000383ffff */
[----:B------:R-:W-:-:S00]  /*0580*/  NOP ;  /* 0x0000000000007918 */ /* 0x000fc00000000000 */
[----:B------:R-:W-:-:S00]  /*0590*/  NOP ;  /* 0x0000000000007918 */ /* 0x000fc00000000000 */
[----:B------:R-:W-:-:S00]  /*05a0*/  NOP ;  /* 0x0000000000007918 */ /* 0x000fc00000000000 */
[----:B------:R-:W-:-:S00]  /*05b0*/  NOP ;  /* 0x0000000000007918 */ /* 0x000fc00000000000 */
[----:B------:R-:W-:-:S00]  /*05c0*/  NOP ;  /* 0x0000000000007918 */ /* 0x000fc00000000000 */
[----:B------:R-:W-:-:S00]  /*05d0*/  NOP ;  /* 0x0000000000007918 */ /* 0x000fc00000000000 */
[----:B------:R-:W-:-:S00]  /*05e0*/  NOP ;  /* 0x0000000000007918 */ /* 0x000fc00000000000 */
[----:B------:R-:W-:-:S00]  /*05f0*/  NOP ;  /* 0x0000000000007918 */ /* 0x000fc00000000000 */
.L_x_1:


//--------------------- .nv.constant0.triton_poi_fused_add_reflection_pad2d_relu_7 --------------------------
	.section	.nv.constant0.triton_poi_fused_add_reflection_pad2d_relu_7,"a",@progbits
	.sectionflags	@""
	.align	4
.nv.constant0.triton_poi_fused_add_reflection_pad2d_relu_7:
	.zero		572
